	.headerflags	@"EF_CUDA_TEXMODE_UNIFIED EF_CUDA_64BIT_ADDRESS EF_CUDA_ACCELERATORS EF_CUDA_SM90 EF_CUDA_VIRTUAL_SM(EF_CUDA_SM90)"
	.elftype	@"ET_EXEC"


//--------------------- .nv.info                  --------------------------
	.section	.nv.info,"",@"SHT_CUDA_INFO"
	.align	4


	//----- nvinfo : EIATTR_REGCOUNT
	.align		4
        /*0000*/ 	.byte	0x04, 0x2f
        /*0002*/ 	.short	(.L_3 - .L_2)
	.align		4
.L_2:
        /*0004*/ 	.word	index@(triton_poi_fused__native_batch_norm_legit_no_training_mul_sigmoid_2)
        /*0008*/ 	.word	0x00000014


	//----- nvinfo : EIATTR_MIN_STACK_SIZE
	.align		4
.L_3:
        /*000c*/ 	.byte	0x04, 0x12
        /*000e*/ 	.short	(.L_5 - .L_4)
	.align		4
.L_4:
        /*0010*/ 	.word	index@(triton_poi_fused__native_batch_norm_legit_no_training_mul_sigmoid_2)
        /*0014*/ 	.word	0x00000000


	//----- nvinfo : EIATTR_FRAME_SIZE
	.align		4
.L_5:
        /*0018*/ 	.byte	0x04, 0x11
        /*001a*/ 	.short	(.L_7 - .L_6)
	.align		4
.L_6:
        /*001c*/ 	.word	index@(triton_poi_fused__native_batch_norm_legit_no_training_mul_sigmoid_2)
        /*0020*/ 	.word	0x00000000


	//----- nvinfo : EIATTR_MIN_STACK_SIZE
	.align		4
.L_7:
        /*0024*/ 	.byte	0x04, 0x12
        /*0026*/ 	.short	(.L_9 - .L_8)
	.align		4
.L_8:
        /*0028*/ 	.word	index@(triton_poi_fused__native_batch_norm_legit_no_training_mul_sigmoid_2)
        /*002c*/ 	.word	0x00000000
.L_9:


//--------------------- .nv.info.triton_poi_fused__native_batch_norm_legit_no_training_mul_sigmoid_2 --------------------------
	.section	.nv.info.triton_poi_fused__native_batch_norm_legit_no_training_mul_sigmoid_2,"",@"SHT_CUDA_INFO"
	.sectionflags	@""
	.align	4


	//----- nvinfo : EIATTR_CUDA_API_VERSION
	.align		4
        /*0000*/ 	.byte	0x04, 0x37
        /*0002*/ 	.short	(.L_11 - .L_10)
.L_10:
        /*0004*/ 	.word	0x0000007c


	//----- nvinfo : EIATTR_KPARAM_INFO
	.align		4
.L_11:
        /*0008*/ 	.byte	0x04, 0x17
        /*000a*/ 	.short	(.L_13 - .L_12)
.L_12:
        /*000c*/ 	.word	0x00000000
        /*0010*/ 	.short	0x0006
        /*0012*/ 	.short	0x0030
        /*0014*/ 	.byte	0x00, 0xf0, 0x11, 0x00


	//----- nvinfo : EIATTR_KPARAM_INFO
	.align		4
.L_13:
        /*0018*/ 	.byte	0x04, 0x17
        /*001a*/ 	.short	(.L_15 - .L_14)
.L_14:
        /*001c*/ 	.word	0x00000000
        /*0020*/ 	.short	0x0005
        /*0022*/ 	.short	0x0028
        /*0024*/ 	.byte	0x00, 0xf4, 0x21, 0x00


	//----- nvinfo : EIATTR_KPARAM_INFO
	.align		4
.L_15:
        /*0028*/ 	.byte	0x04, 0x17
        /*002a*/ 	.short	(.L_17 - .L_16)
.L_16:
        /*002c*/ 	.word	0x00000000
        /*0030*/ 	.short	0x0004
        /*0032*/ 	.short	0x0020
        /*0034*/ 	.byte	0x00, 0xf4, 0x21, 0x00


	//----- nvinfo : EIATTR_KPARAM_INFO
	.align		4
.L_17:
        /*0038*/ 	.byte	0x04, 0x17
        /*003a*/ 	.short	(.L_19 - .L_18)
.L_18:
        /*003c*/ 	.word	0x00000000
        /*0040*/ 	.short	0x0003
        /*0042*/ 	.short	0x0018
        /*0044*/ 	.byte	0x00, 0xf4, 0x21, 0x00


	//----- nvinfo : EIATTR_KPARAM_INFO
	.align		4
.L_19:
        /*0048*/ 	.byte	0x04, 0x17
        /*004a*/ 	.short	(.L_21 - .L_20)
.L_20:
        /*004c*/ 	.word	0x00000000
        /*0050*/ 	.short	0x0002
        /*0052*/ 	.short	0x0010
        /*0054*/ 	.byte	0x00, 0xf4, 0x21, 0x00


	//----- nvinfo : EIATTR_KPARAM_INFO
	.align		4
.L_21:
        /*0058*/ 	.byte	0x04, 0x17
        /*005a*/ 	.short	(.L_23 - .L_22)
.L_22:
        /*005c*/ 	.word	0x00000000
        /*0060*/ 	.short	0x0001
        /*0062*/ 	.short	0x0008
        /*0064*/ 	.byte	0x00, 0xf4, 0x21, 0x00


	//----- nvinfo : EIATTR_KPARAM_INFO
	.align		4
.L_23:
        /*0068*/ 	.byte	0x04, 0x17
        /*006a*/ 	.short	(.L_25 - .L_24)
.L_24:
        /*006c*/ 	.word	0x00000000
        /*0070*/ 	.short	0x0000
        /*0072*/ 	.short	0x0000
        /*0074*/ 	.byte	0x00, 0xf4, 0x21, 0x00


	//----- nvinfo : EIATTR_SPARSE_MMA_MASK
	.align		4
.L_25:
        /*0078*/ 	.byte	0x03, 0x50
        /*007a*/ 	.short	0x0000


	//----- nvinfo : EIATTR_MAXREG_COUNT
	.align		4
        /*007c*/ 	.byte	0x03, 0x1b
        /*007e*/ 	.short	0x00ff


	//----- nvinfo : EIATTR_EXIT_INSTR_OFFSETS
	.align		4
        /*0080*/ 	.byte	0x04, 0x1c
        /*0082*/ 	.short	(.L_27 - .L_26)


	//   ....[0]....
.L_26:
        /*0084*/ 	.word	0x000003c0


	//   ....[1]....
        /*0088*/ 	.word	0x000003e0


	//----- nvinfo : EIATTR_REQNTID
	.align		4
.L_27:
        /*008c*/ 	.byte	0x04, 0x10
        /*008e*/ 	.short	(.L_29 - .L_28)
.L_28:
        /*0090*/ 	.word	0x00000020
        /*0094*/ 	.word	0x00000001
        /*0098*/ 	.word	0x00000001


	//----- nvinfo : EIATTR_CBANK_PARAM_SIZE
	.align		4
.L_29:
        /*009c*/ 	.byte	0x03, 0x19
        /*009e*/ 	.short	0x0034


	//----- nvinfo : EIATTR_PARAM_CBANK
	.align		4
        /*00a0*/ 	.byte	0x04, 0x0a
        /*00a2*/ 	.short	(.L_31 - .L_30)
	.align		4
.L_30:
        /*00a4*/ 	.word	index@(.nv.constant0.triton_poi_fused__native_batch_norm_legit_no_training_mul_sigmoid_2)
        /*00a8*/ 	.short	0x0210
        /*00aa*/ 	.short	0x0034


	//----- nvinfo : EIATTR_SW_WAR
	.align		4
.L_31:
        /*00ac*/ 	.byte	0x04, 0x36
        /*00ae*/ 	.short	(.L_33 - .L_32)
.L_32:
        /*00b0*/ 	.word	0x00000008
.L_33:


//--------------------- .nv.callgraph             --------------------------
	.section	.nv.callgraph,"",@"SHT_CUDA_CALLGRAPH"
	.align	4
	.sectionentsize	8
	.align		4
        /*0000*/ 	.word	0x00000000
	.align		4
        /*0004*/ 	.word	0xffffffff
	.align		4
        /*0008*/ 	.word	0x00000000
	.align		4
        /*000c*/ 	.word	0xfffffffe
	.align		4
        /*0010*/ 	.word	0x00000000
	.align		4
        /*0014*/ 	.word	0xfffffffd
	.align		4
        /*0018*/ 	.word	0x00000000
	.align		4
        /*001c*/ 	.word	0xfffffffc


//--------------------- .nv.constant4             --------------------------
	.section	.nv.constant4,"a",@progbits
	.align	8
	.align		8
.nv.constant4:
        /*0000*/ 	.dword	_$_str
	.align		8
        /*0008*/ 	.dword	_$_str_$_2


//--------------------- .text.triton_poi_fused__native_batch_norm_legit_no_training_mul_sigmoid_2 --------------------------
	.section	.text.triton_poi_fused__native_batch_norm_legit_no_training_mul_sigmoid_2,"ax",@progbits
	.align	128
        .global         triton_poi_fused__native_batch_norm_legit_no_training_mul_sigmoid_2
        .type           triton_poi_fused__native_batch_norm_legit_no_training_mul_sigmoid_2,@function
        .size           triton_poi_fused__native_batch_norm_legit_no_training_mul_sigmoid_2,(.L_x_1 - triton_poi_fused__native_batch_norm_legit_no_training_mul_sigmoid_2)
        .other          triton_poi_fused__native_batch_norm_legit_no_training_mul_sigmoid_2,@"STO_CUDA_ENTRY STV_DEFAULT"
triton_poi_fused__native_batch_norm_legit_no_training_mul_sigmoid_2:
.text.triton_poi_fused__native_batch_norm_legit_no_training_mul_sigmoid_2:
[----:B------:R-:W0:Y:S01]  /*0000*/  LDC R1, c[0x0][0x28] ;  /* 0x00000a00ff017b82 */ /* 0x000e220000000800 */
[----:B------:R-:W1:Y:S07]  /*0010*/  S2R R0, SR_TID.X ;  /* 0x0000000000007919 */ /* 0x000e6e0000002100 */
[----:B------:R-:W2:Y:S01]  /*0020*/  LDC.64 R6, c[0x0][0x228] ;  /* 0x00008a00ff067b82 */ /* 0x000ea20000000a00 */
[----:B------:R-:W-:Y:S01]  /*0030*/  HFMA2.MMA R12, -RZ, RZ, 0, 0 ;  /* 0x00000000ff0c7435 */ /* 0x000fe200000001ff */
[----:B------:R-:W-:Y:S01]  /*0040*/  ULDC.64 UR4, c[0x0][0x208] ;  /* 0x0000820000047ab9 */ /* 0x000fe20000000a00 */
[----:B------:R-:W3:Y:S05]  /*0050*/  S2R R13, SR_CTAID.X ;  /* 0x00000000000d7919 */ /* 0x000eea0000002500 */
[----:B------:R-:W4:Y:S08]  /*0060*/  LDC.64 R4, c[0x0][0x220] ;  /* 0x00008800ff047b82 */ /* 0x000f300000000a00 */
[----:B------:R-:W5:Y:S08]  /*0070*/  LDC.64 R8, c[0x0][0x230] ;  /* 0x00008c00ff087b82 */ /* 0x000f700000000a00 */
[----:B------:R-:W5:Y:S01]  /*0080*/  LDC.64 R10, c[0x0][0x238] ;  /* 0x00008e00ff0a7b82 */ /* 0x000f620000000a00 */
[----:B-1----:R-:W-:-:S02]  /*0090*/  LOP3.LUT R0, R0, 0x1f, RZ, 0xc0, !PT ;  /* 0x0000001f00007812 */ /* 0x002fc400078ec0ff */
[----:B---3--:R-:W-:Y:S02]  /*00a0*/  SHF.R.S32.HI R2, RZ, 0x1a, R13 ;  /* 0x0000001aff027819 */ /* 0x008fe4000001140d */
[----:B------:R-:W-:Y:S02]  /*00b0*/  LEA R13, R13, R0, 0x5 ;  /* 0x000000000d0d7211 */ /* 0x000fe400078e28ff */
[----:B------:R-:W-:Y:S02]  /*00c0*/  SGXT R0, R2, 0x1 ;  /* 0x000000010200781a */ /* 0x000fe40000000200 */
[----:B------:R-:W-:Y:S01]  /*00d0*/  ISETP.GE.AND P0, PT, R13, 0x20, PT ;  /* 0x000000200d00780c */ /* 0x000fe20003f06270 */
[----:B------:R-:W1:Y:S01]  /*00e0*/  LDC.64 R2, c[0x0][0x218] ;  /* 0x00008600ff027b82 */ /* 0x000e620000000a00 */
[----:B------:R-:W-:-:S04]  /*00f0*/  LEA.HI R0, R0, R13, RZ, 0x3 ;  /* 0x0000000d00007211 */ /* 0x000fc800078f18ff */
[----:B------:R-:W-:-:S04]  /*0100*/  LOP3.LUT R0, R0, 0xfffffff8, RZ, 0xc0, !PT ;  /* 0xfffffff800007812 */ /* 0x000fc800078ec0ff */
[----:B------:R-:W-:-:S05]  /*0110*/  IADD3 R15, R13, -R0, RZ ;  /* 0x800000000d0f7210 */ /* 0x000fca0007ffe0ff */
[----:B--2---:R-:W-:-:S05]  /*0120*/  IMAD.WIDE R6, R15, 0x4, R6 ;  /* 0x000000040f067825 */ /* 0x004fca00078e0206 */
[----:B------:R5:W2:Y:S01]  /*0130*/  @!P0 LDG.E.EL R12, desc[UR4][R6.64] ;  /* 0x00000004060c8981 */ /* 0x000aa2000c2e1900 */
[----:B------:R-:W-:Y:S01]  /*0140*/  HFMA2.MMA R17, -RZ, RZ, 0, 0 ;  /* 0x00000000ff117435 */ /* 0x000fe200000001ff */
[----:B------:R-:W-:Y:S01]  /*0150*/  MOV R0, RZ ;  /* 0x000000ff00007202 */ /* 0x000fe20000000f00 */
[----:B----4-:R-:W-:-:S04]  /*0160*/  IMAD.WIDE R4, R15, 0x4, R4 ;  /* 0x000000040f047825 */ /* 0x010fc800078e0204 */
[----:B-1----:R-:W-:-:S04]  /*0170*/  IMAD.WIDE R2, R13, 0x4, R2 ;  /* 0x000000040d027825 */ /* 0x002fc800078e0202 */
[----:B------:R-:W3:Y:S01]  /*0180*/  @!P0 LDG.E.EL R17, desc[UR4][R4.64] ;  /* 0x0000000404118981 */ /* 0x000ee2000c2e1900 */
[----:B-----5:R-:W-:-:S03]  /*0190*/  IMAD.WIDE R6, R15, 0x4, R8 ;  /* 0x000000040f067825 */ /* 0x020fc600078e0208 */
[----:B------:R1:W3:Y:S01]  /*01a0*/  @!P0 LDG.E R0, desc[UR4][R2.64] ;  /* 0x0000000402008981 */ /* 0x0002e2000c1e1900 */
[----:B0-----:R-:W-:Y:S01]  /*01b0*/  IMAD.WIDE R8, R15, 0x4, R10 ;  /* 0x000000040f087825 */ /* 0x001fe200078e020a */
[----:B------:R-:W-:-:S06]  /*01c0*/  CS2R R10, SRZ ;  /* 0x00000000000a7805 */ /* 0x000fcc000001ff00 */
[----:B------:R-:W4:Y:S04]  /*01d0*/  @!P0 LDG.E.EL R10, desc[UR4][R6.64] ;  /* 0x00000004060a8981 */ /* 0x000f28000c2e1900 */
[----:B------:R-:W4:Y:S01]  /*01e0*/  @!P0 LDG.E.EL R11, desc[UR4][R8.64] ;  /* 0x00000004080b8981 */ /* 0x000f22000c2e1900 */
[----:B------:R-:W-:Y:S01]  /*01f0*/  MOV R15, 0x3e800000 ;  /* 0x3e800000000f7802 */ /* 0x000fe20000000f00 */
[----:B--2---:R-:W-:-:S04]  /*0200*/  FADD R12, R12, 0.0010000000474974513054 ;  /* 0x3a83126f0c0c7421 */ /* 0x004fc80000000000 */
[----:B------:R-:W0:Y:S02]  /*0210*/  MUFU.SQRT R14, R12 ;  /* 0x0000000c000e7308 */ /* 0x000e240000002000 */
[C---:B0-----:R-:W-:Y:S02]  /*0220*/  FSETP.GT.AND P1, PT, R14.reuse, 8.50705917302346158658e+37, PT ;  /* 0x7e8000000e00780b */ /* 0x041fe40003f24000 */
[----:B------:R-:W-:-:S11]  /*0230*/  FSETP.GEU.AND P2, PT, R14, 1.175494350822287508e-38, PT ;  /* 0x008000000e00780b */ /* 0x000fd60003f4e000 */
[----:B------:R-:W-:-:S04]  /*0240*/  @P1 FMUL R14, R14, 0.25 ;  /* 0x3e8000000e0e1820 */ /* 0x000fc80000400000 */
[----:B------:R-:W-:-:S06]  /*0250*/  @!P2 FMUL R14, R14, 16777216 ;  /* 0x4b8000000e0ea820 */ /* 0x000fcc0000400000 */
[----:B------:R-:W0:Y:S01]  /*0260*/  MUFU.RCP R14, R14 ;  /* 0x0000000e000e7308 */ /* 0x000e220000001000 */
[----:B-1----:R-:W-:Y:S01]  /*0270*/  FSEL R3, R15, 1, P1 ;  /* 0x3f8000000f037808 */ /* 0x002fe20000800000 */
[----:B---3--:R-:W-:-:S04]  /*0280*/  FADD R0, -R17, R0 ;  /* 0x0000000011007221 */ /* 0x008fc80000000100 */
[----:B------:R-:W-:-:S04]  /*0290*/  @!P2 FMUL R3, R3, 16777216 ;  /* 0x4b8000000303a820 */ /* 0x000fc80000400000 */
[----:B0-----:R-:W-:-:S04]  /*02a0*/  FMUL R3, R14, R3 ;  /* 0x000000030e037220 */ /* 0x001fc80000400000 */
[----:B------:R-:W-:-:S04]  /*02b0*/  FMUL R0, R0, R3 ;  /* 0x0000000300007220 */ /* 0x000fc80000400000 */
[----:B----4-:R-:W-:-:S04]  /*02c0*/  FFMA R0, R0, R10, R11 ;  /* 0x0000000a00007223 */ /* 0x010fc8000000000b */
[----:B------:R-:W-:-:S04]  /*02d0*/  FADD R2, RZ, -R0 ;  /* 0x80000000ff027221 */ /* 0x000fc80000000000 */
[----:B------:R-:W-:-:S05]  /*02e0*/  FMUL R4, R2, 1.4426950216293334961 ;  /* 0x3fb8aa3b02047820 */ /* 0x000fca0000400000 */
[----:B------:R-:W-:-:S13]  /*02f0*/  FSETP.GEU.AND P1, PT, R4, -126, PT ;  /* 0xc2fc00000400780b */ /* 0x000fda0003f2e000 */
[----:B------:R-:W-:-:S04]  /*0300*/  @!P1 FMUL R4, R4, 0.5 ;  /* 0x3f00000004049820 */ /* 0x000fc80000400000 */
[----:B------:R-:W0:Y:S02]  /*0310*/  MUFU.EX2 R2, R4 ;  /* 0x0000000400027308 */ /* 0x000e240000000800 */
[----:B0-----:R-:W-:-:S04]  /*0320*/  @!P1 FMUL R2, R2, R2 ;  /* 0x0000000202029220 */ /* 0x001fc80000400000 */
[----:B------:R-:W-:Y:S02]  /*0330*/  FADD R5, R2, 1 ;  /* 0x3f80000002057421 */ /* 0x000fe40000000000 */
[----:B------:R-:W0:Y:S03]  /*0340*/  LDC.64 R2, c[0x0][0x210] ;  /* 0x00008400ff027b82 */ /* 0x000e260000000a00 */
[----:B------:R-:W-:-:S13]  /*0350*/  FSETP.GT.AND P1, PT, R5, 8.50705917302346158658e+37, PT ;  /* 0x7e8000000500780b */ /* 0x000fda0003f24000 */
[----:B------:R-:W-:-:S06]  /*0360*/  @P1 FMUL R5, R5, 0.25 ;  /* 0x3e80000005051820 */ /* 0x000fcc0000400000 */
[----:B------:R-:W1:Y:S01]  /*0370*/  MUFU.RCP R5, R5 ;  /* 0x0000000500057308 */ /* 0x000e620000001000 */
[----:B------:R-:W-:Y:S01]  /*0380*/  FSEL R6, R15, 1, P1 ;  /* 0x3f8000000f067808 */ /* 0x000fe20000800000 */
[----:B0-----:R-:W-:-:S04]  /*0390*/  IMAD.WIDE R2, R13, 0x4, R2 ;  /* 0x000000040d027825 */ /* 0x001fc800078e0202 */
[----:B-1----:R-:W-:-:S04]  /*03a0*/  FMUL R7, R5, R6 ;  /* 0x0000000605077220 */ /* 0x002fc80000400000 */
[----:B------:R-:W-:Y:S01]  /*03b0*/  FMUL R7, R0, R7 ;  /* 0x0000000700077220 */ /* 0x000fe20000400000 */
[----:B------:R-:W-:Y:S06]  /*03c0*/  @P0 EXIT ;  /* 0x000000000000094d */ /* 0x000fec0003800000 */
[----:B------:R-:W-:Y:S01]  /*03d0*/  STG.E desc[UR4][R2.64], R7 ;  /* 0x0000000702007986 */ /* 0x000fe2000c101904 */
[----:B------:R-:W-:Y:S05]  /*03e0*/  EXIT ;  /* 0x000000000000794d */ /* 0x000fea0003800000 */
.L_x_0:
[----:B------:R-:W-:-:S00]  /*03f0*/  BRA `(.L_x_0) ;  /* 0xfffffffc00fc7947 */ /* 0x000fc0000383ffff */
[----:B------:R-:W-:-:S00]  /*0400*/  NOP ;  /* 0x0000000000007918 */ /* 0x000fc00000000000 */
[----:B------:R-:W-:-:S00]  /*0410*/  NOP ;  /* 0x0000000000007918 */ /* 0x000fc00000000000 */
[----:B------:R-:W-:-:S00]  /*0420*/  NOP ;  /* 0x0000000000007918 */ /* 0x000fc00000000000 */
[----:B------:R-:W-:-:S00]  /*0430*/  NOP ;  /* 0x0000000000007918 */ /* 0x000fc00000000000 */
[----:B------:R-:W-:-:S00]  /*0440*/  NOP ;  /* 0x0000000000007918 */ /* 0x000fc00000000000 */
[----:B------:R-:W-:-:S00]  /*0450*/  NOP ;  /* 0x0000000000007918 */ /* 0x000fc00000000000 */
[----:B------:R-:W-:-:S00]  /*0460*/  NOP ;  /* 0x0000000000007918 */ /* 0x000fc00000000000 */
[----:B------:R-:W-:-:S00]  /*0470*/  NOP ;  /* 0x0000000000007918 */ /* 0x000fc00000000000 */
.L_x_1:


//--------------------- .nv.global.init           --------------------------
	.section	.nv.global.init,"aw",@progbits
.nv.global.init:
	.type		_$_str,@object
	.size		_$_str,(_$_str_$_2 - _$_str)
_$_str:
        /*0000*/ 	.byte	0x5f, 0x5f, 0x43, 0x55, 0x44, 0x41, 0x5f, 0x46, 0x54, 0x5a, 0x00
	.type		_$_str_$_2,@object
	.size		_$_str_$_2,(.L_1 - _$_str_$_2)
_$_str_$_2:
        /*000b*/ 	.byte	0x5f, 0x5f, 0x43, 0x55, 0x44, 0x41, 0x5f, 0x50, 0x52, 0x45, 0x43, 0x5f, 0x53, 0x51, 0x52, 0x54
        /*001b*/ 	.byte	0x00
.L_1:


//--------------------- .nv.constant0.triton_poi_fused__native_batch_norm_legit_no_training_mul_sigmoid_2 --------------------------
	.section	.nv.constant0.triton_poi_fused__native_batch_norm_legit_no_training_mul_sigmoid_2,"a",@progbits
	.sectionflags	@""
	.align	4
.nv.constant0.triton_poi_fused__native_batch_norm_legit_no_training_mul_sigmoid_2:
	.zero		580
